	.headerflags	@"EF_CUDA_TEXMODE_UNIFIED EF_CUDA_64BIT_ADDRESS EF_CUDA_SM86 EF_CUDA_VIRTUAL_SM(EF_CUDA_SM86)"
	.elftype	@"ET_EXEC"


//--------------------- .nv.info                  --------------------------
	.section	.nv.info,"",@"SHT_CUDA_INFO"
	.align	4


	//----- nvinfo : EIATTR_REGCOUNT
	.align		4
        /*0000*/ 	.byte	0x04, 0x2f
        /*0002*/ 	.short	(.L_1 - .L_0)
	.align		4
.L_0:
        /*0004*/ 	.word	index@(triton_poi_fused_relu_0)
        /*0008*/ 	.word	0x00000008


	//----- nvinfo : EIATTR_FRAME_SIZE
	.align		4
.L_1:
        /*000c*/ 	.byte	0x04, 0x11
        /*000e*/ 	.short	(.L_3 - .L_2)
	.align		4
.L_2:
        /*0010*/ 	.word	index@(triton_poi_fused_relu_0)
        /*0014*/ 	.word	0x00000000


	//----- nvinfo : EIATTR_MIN_STACK_SIZE
	.align		4
.L_3:
        /*0018*/ 	.byte	0x04, 0x12
        /*001a*/ 	.short	(.L_5 - .L_4)
	.align		4
.L_4:
        /*001c*/ 	.word	index@(triton_poi_fused_relu_0)
        /*0020*/ 	.word	0x00000000
.L_5:


//--------------------- .nv.info.triton_poi_fused_relu_0 --------------------------
	.section	.nv.info.triton_poi_fused_relu_0,"",@"SHT_CUDA_INFO"
	.sectionflags	@""
	.align	4


	//----- nvinfo : EIATTR_CUDA_API_VERSION
	.align		4
        /*0000*/ 	.byte	0x04, 0x37
        /*0002*/ 	.short	(.L_7 - .L_6)
.L_6:
        /*0004*/ 	.word	0x00000080


	//----- nvinfo : EIATTR_SW2861232_WAR
	.align		4
.L_7:
        /*0008*/ 	.byte	0x01, 0x35
	.zero		2


	//----- nvinfo : EIATTR_PARAM_CBANK
	.align		4
        /*000c*/ 	.byte	0x04, 0x0a
        /*000e*/ 	.short	(.L_9 - .L_8)
	.align		4
.L_8:
        /*0010*/ 	.word	index@(.nv.constant0.triton_poi_fused_relu_0)
        /*0014*/ 	.short	0x0160
        /*0016*/ 	.short	0x0018


	//----- nvinfo : EIATTR_CBANK_PARAM_SIZE
	.align		4
.L_9:
        /*0018*/ 	.byte	0x03, 0x19
        /*001a*/ 	.short	0x0018


	//----- nvinfo : EIATTR_KPARAM_INFO
	.align		4
        /*001c*/ 	.byte	0x04, 0x17
        /*001e*/ 	.short	(.L_11 - .L_10)
.L_10:
        /*0020*/ 	.word	0x00000000
        /*0024*/ 	.short	0x0002
        /*0026*/ 	.short	0x0010
        /*0028*/ 	.byte	0x00, 0xf4, 0x21, 0x00


	//----- nvinfo : EIATTR_KPARAM_INFO
	.align		4
.L_11:
        /*002c*/ 	.byte	0x04, 0x17
        /*002e*/ 	.short	(.L_13 - .L_12)
.L_12:
        /*0030*/ 	.word	0x00000000
        /*0034*/ 	.short	0x0001
        /*0036*/ 	.short	0x0008
        /*0038*/ 	.byte	0x00, 0xf0, 0x11, 0x00


	//----- nvinfo : EIATTR_KPARAM_INFO
	.align		4
.L_13:
        /*003c*/ 	.byte	0x04, 0x17
        /*003e*/ 	.short	(.L_15 - .L_14)
.L_14:
        /*0040*/ 	.word	0x00000000
        /*0044*/ 	.short	0x0000
        /*0046*/ 	.short	0x0000
        /*0048*/ 	.byte	0x00, 0xf4, 0x21, 0x00


	//----- nvinfo : EIATTR_MAXREG_COUNT
	.align		4
.L_15:
        /*004c*/ 	.byte	0x03, 0x1b
        /*004e*/ 	.short	0x00ff


	//----- nvinfo : EIATTR_EXIT_INSTR_OFFSETS
	.align		4
        /*0050*/ 	.byte	0x04, 0x1c
        /*0052*/ 	.short	(.L_17 - .L_16)


	//   ....[0]....
.L_16:
        /*0054*/ 	.word	0x000000f0


	//----- nvinfo : EIATTR_REQNTID
	.align		4
.L_17:
        /*0058*/ 	.byte	0x04, 0x10
        /*005a*/ 	.short	(.L_19 - .L_18)
.L_18:
        /*005c*/ 	.word	0x00000100
        /*0060*/ 	.word	0x00000001
        /*0064*/ 	.word	0x00000001
.L_19:


//--------------------- .nv.callgraph             --------------------------
	.section	.nv.callgraph,"",@"SHT_CUDA_CALLGRAPH"
	.align	4
	.sectionentsize	8
	.align		4
        /*0000*/ 	.word	0x00000000
	.align		4
        /*0004*/ 	.word	0xffffffff
	.align		4
        /*0008*/ 	.word	0x00000000
	.align		4
        /*000c*/ 	.word	0xfffffffe
	.align		4
        /*0010*/ 	.word	0x00000000
	.align		4
        /*0014*/ 	.word	0xfffffffd
	.align		4
        /*0018*/ 	.word	0x00000000
	.align		4
        /*001c*/ 	.word	0xfffffffc


//--------------------- .nv.rel.action            --------------------------
	.section	.nv.rel.action,"",@"SHT_CUDA_RELOCINFO"
	.align	8
	.sectionentsize	8
        /*0000*/ 	.byte	0x73, 0x00, 0x00, 0x00, 0x00, 0x00, 0x00, 0x00, 0x00, 0x00, 0x00, 0x11, 0x25, 0x00, 0x05, 0x36


//--------------------- .nv.constant0.triton_poi_fused_relu_0 --------------------------
	.section	.nv.constant0.triton_poi_fused_relu_0,"a",@progbits
	.sectionflags	@""
	.align	4
.nv.constant0.triton_poi_fused_relu_0:
	.zero		376


//--------------------- .text.triton_poi_fused_relu_0 --------------------------
	.section	.text.triton_poi_fused_relu_0,"ax",@progbits
	.sectioninfo	@"SHI_REGISTERS=8"
	.align	128
        .global         triton_poi_fused_relu_0
        .type           triton_poi_fused_relu_0,@function
        .size           triton_poi_fused_relu_0,(.L_x_1 - triton_poi_fused_relu_0)
        .other          triton_poi_fused_relu_0,@"STO_CUDA_ENTRY STV_DEFAULT"
triton_poi_fused_relu_0:
.text.triton_poi_fused_relu_0:
[----:B------:R-:W-:Y:S02]  /*0000*/  IMAD.MOV.U32 R1, RZ, RZ, c[0x0][0x28] ;  /* 0x00000a00ff017624 */ /* 0x000fe400078e00ff */
[----:B------:R-:W0:Y:S01]  /*0010*/  S2R R0, SR_TID.X ;  /* 0x0000000000007919 */ /* 0x000e220000002100 */
[----:B------:R-:W-:Y:S01]  /*0020*/  IMAD.MOV.U32 R5, RZ, RZ, 0x4 ;  /* 0x00000004ff057424 */ /* 0x000fe200078e00ff */
[----:B------:R-:W-:Y:S02]  /*0030*/  ULDC.64 UR4, c[0x0][0x118] ;  /* 0x0000460000047ab9 */ /* 0x000fe40000000a00 */
[----:B------:R-:W1:Y:S01]  /*0040*/  S2R R3, SR_CTAID.X ;  /* 0x0000000000037919 */ /* 0x000e620000002500 */
[----:B0-----:R-:W-:-:S05]  /*0050*/  IMAD.SHL.U32 R0, R0, 0x2, RZ ;  /* 0x0000000200007824 */ /* 0x001fca00078e00ff */
[----:B------:R-:W-:-:S05]  /*0060*/  LOP3.LUT R0, R0, 0x1fe, RZ, 0xc0, !PT ;  /* 0x000001fe00007812 */ /* 0x000fca00078ec0ff */
[----:B-1----:R-:W-:-:S04]  /*0070*/  IMAD R0, R3, 0x200, R0 ;  /* 0x0000020003007824 */ /* 0x002fc800078e0200 */
[----:B------:R-:W-:-:S05]  /*0080*/  IMAD.WIDE R2, R0, R5, c[0x0][0x160] ;  /* 0x0000580000027625 */ /* 0x000fca00078e0205 */
[----:B------:R-:W2:Y:S02]  /*0090*/  LDG.E.64 R4, [R2.64] ;  /* 0x0000000402047981 */ /* 0x000ea4000c1e1b00 */
[C---:B--2---:R-:W-:Y:S02]  /*00a0*/  FSETP.GEU.AND P0, PT, R4.reuse, RZ, PT ;  /* 0x000000ff0400720b */ /* 0x044fe40003f0e000 */
[C---:B------:R-:W-:Y:S02]  /*00b0*/  FSETP.GEU.AND P1, PT, R5.reuse, RZ, PT ;  /* 0x000000ff0500720b */ /* 0x040fe40003f2e000 */
[----:B------:R-:W-:Y:S02]  /*00c0*/  FSEL R4, R4, RZ, P0 ;  /* 0x000000ff04047208 */ /* 0x000fe40000000000 */
[----:B------:R-:W-:-:S05]  /*00d0*/  FSEL R5, R5, RZ, P1 ;  /* 0x000000ff05057208 */ /* 0x000fca0000800000 */
[----:B------:R-:W-:Y:S01]  /*00e0*/  STG.E.64 [R2.64], R4 ;  /* 0x0000000402007986 */ /* 0x000fe2000c101b04 */
[----:B------:R-:W-:Y:S05]  /*00f0*/  EXIT ;  /* 0x000000000000794d */ /* 0x000fea0003800000 */
.L_x_0:
[----:B------:R-:W-:-:S00]  /*0100*/  BRA `(.L_x_0) ;  /* 0xfffffff000007947 */ /* 0x000fc0000383ffff */
[----:B------:R-:W-:-:S00]  /*0110*/  NOP ;  /* 0x0000000000007918 */ /* 0x000fc00000000000 */
        /* <DEDUP_REMOVED lines=14> */
.L_x_1:
